//
// Generated by NVIDIA NVVM Compiler
//
// Compiler Build ID: CL-36424714
// Cuda compilation tools, release 13.0, V13.0.88
// Based on NVVM 20.0.0
//

.version 9.0
.target sm_100
.address_size 64

	// .globl	_Z12mandelKernelPiffffiiii

.visible .entry _Z12mandelKernelPiffffiiii(
	.param .u64 .ptr .align 1 _Z12mandelKernelPiffffiiii_param_0,
	.param .f32 _Z12mandelKernelPiffffiiii_param_1,
	.param .f32 _Z12mandelKernelPiffffiiii_param_2,
	.param .f32 _Z12mandelKernelPiffffiiii_param_3,
	.param .f32 _Z12mandelKernelPiffffiiii_param_4,
	.param .u32 _Z12mandelKernelPiffffiiii_param_5,
	.param .u32 _Z12mandelKernelPiffffiiii_param_6,
	.param .u32 _Z12mandelKernelPiffffiiii_param_7,
	.param .u32 _Z12mandelKernelPiffffiiii_param_8
)
{
	.reg .pred 	%p<7>;
	.reg .b32 	%r<21>;
	.reg .b32 	%f<20>;
	.reg .b64 	%rd<5>;

	ld.param.u64 	%rd1, [_Z12mandelKernelPiffffiiii_param_0];
	ld.param.f32 	%f9, [_Z12mandelKernelPiffffiiii_param_1];
	ld.param.f32 	%f10, [_Z12mandelKernelPiffffiiii_param_2];
	ld.param.f32 	%f11, [_Z12mandelKernelPiffffiiii_param_3];
	ld.param.f32 	%f12, [_Z12mandelKernelPiffffiiii_param_4];
	ld.param.u32 	%r6, [_Z12mandelKernelPiffffiiii_param_5];
	ld.param.u32 	%r8, [_Z12mandelKernelPiffffiiii_param_6];
	ld.param.u32 	%r9, [_Z12mandelKernelPiffffiiii_param_7];
	ld.param.u32 	%r7, [_Z12mandelKernelPiffffiiii_param_8];
	mov.u32 	%r10, %tid.y;
	mov.u32 	%r11, %ctaid.y;
	mov.u32 	%r12, %ntid.y;
	mad.lo.s32 	%r1, %r11, %r12, %r10;
	mov.u32 	%r13, %tid.x;
	mov.u32 	%r14, %ctaid.x;
	mov.u32 	%r15, %ntid.x;
	mad.lo.s32 	%r2, %r14, %r15, %r13;
	setp.ge.s32 	%p1, %r1, %r9;
	setp.ge.s32 	%p2, %r2, %r8;
	or.pred  	%p3, %p2, %p1;
	@%p3 bra 	$L__BB0_6;
	cvt.rn.f32.s32 	%f13, %r2;
	fma.rn.f32 	%f1, %f11, %f13, %f9;
	cvt.rn.f32.u32 	%f14, %r1;
	fma.rn.f32 	%f2, %f12, %f14, %f10;
	setp.lt.s32 	%p4, %r6, 1;
	mov.b32 	%r20, 0;
	@%p4 bra 	$L__BB0_5;
	mov.b32 	%r19, 0;
	mov.f32 	%f18, %f2;
	mov.f32 	%f19, %f1;
$L__BB0_3:
	mul.f32 	%f5, %f19, %f19;
	mul.f32 	%f6, %f18, %f18;
	add.f32 	%f15, %f5, %f6;
	setp.gt.f32 	%p5, %f15, 0f40800000;
	mov.u32 	%r20, %r19;
	@%p5 bra 	$L__BB0_5;
	sub.f32 	%f16, %f5, %f6;
	add.f32 	%f17, %f19, %f19;
	add.f32 	%f19, %f1, %f16;
	fma.rn.f32 	%f18, %f17, %f18, %f2;
	add.s32 	%r19, %r19, 1;
	setp.ne.s32 	%p6, %r19, %r6;
	mov.u32 	%r20, %r6;
	@%p6 bra 	$L__BB0_3;
$L__BB0_5:
	mad.lo.s32 	%r18, %r7, %r1, %r2;
	cvta.to.global.u64 	%rd2, %rd1;
	mul.wide.s32 	%rd3, %r18, 4;
	add.s64 	%rd4, %rd2, %rd3;
	st.global.u32 	[%rd4], %r20;
$L__BB0_6:
	ret;

}


// ===== COMPILED SASS (sm_100) =====

	.target	sm_100

	.elftype	@"ET_EXEC"


//--------------------- .note.nv.tkinfo           --------------------------
	.section	.note.nv.tkinfo,"",@"SHT_NOTE"
	.sectionflags	@"SHF_NOTE_NV_TKINFO"
	.tkinfo
        /*0018*/ 	.word	0x00000002
        /*0030*/ 	.string	""
        /*0030*/ 	.string	"ptxas"
        /*0030*/ 	.string	"Cuda compilation tools, release 13.0, V13.0.88"
        /*0030*/ 	.string	"Build cuda_13.0.r13.0/compiler.36424714_0"
        /*0030*/ 	.string	"-arch sm_100 -m 64 "



//--------------------- .note.nv.cuinfo           --------------------------
	.section	.note.nv.cuinfo,"",@"SHT_NOTE"
	.sectionflags	@"SHF_NOTE_NV_CUINFO"
        /*0018*/ 	.short	0x0002
        /*001a*/ 	.short	0x0064
        /*001c*/ 	.short	0x0082
	.zero		2


//--------------------- .nv.info                  --------------------------
	.section	.nv.info,"",@"SHT_CUDA_INFO"
	.align	4


	//----- nvinfo : EIATTR_REGCOUNT
	.align		4
        /*0000*/ 	.byte	0x04, 0x2f
        /*0002*/ 	.short	(.L_1 - .L_0)
	.align		4
.L_0:
        /*0004*/ 	.word	index@(_Z12mandelKernelPiffffiiii)
        /*0008*/ 	.word	0x00000010


	//----- nvinfo : EIATTR_FRAME_SIZE
	.align		4
.L_1:
        /*000c*/ 	.byte	0x04, 0x11
        /*000e*/ 	.short	(.L_3 - .L_2)
	.align		4
.L_2:
        /*0010*/ 	.word	index@(_Z12mandelKernelPiffffiiii)
        /*0014*/ 	.word	0x00000000


	//----- nvinfo : EIATTR_MIN_STACK_SIZE
	.align		4
.L_3:
        /*0018*/ 	.byte	0x04, 0x12
        /*001a*/ 	.short	(.L_5 - .L_4)
	.align		4
.L_4:
        /*001c*/ 	.word	index@(_Z12mandelKernelPiffffiiii)
        /*0020*/ 	.word	0x00000000
.L_5:


//--------------------- .nv.compat                --------------------------
	.section	.nv.compat,"",@"SHT_CUDA_COMPAT_INFO"
	.align	4
        /*0000*/ 	.byte	0x02, 0x09, 0x00, 0x00, 0x02, 0x02, 0x01, 0x00, 0x02, 0x05, 0x05, 0x00, 0x03, 0x07, 0x01, 0x01
        /*0010*/ 	.byte	0x02, 0x03, 0x00, 0x00, 0x02, 0x06, 0x01, 0x00, 0x04, 0x0b, 0x08, 0x00, 0x01, 0x00, 0x00, 0x00
        /*0020*/ 	.byte	0x00, 0x00, 0x00, 0x00


//--------------------- .nv.info._Z12mandelKernelPiffffiiii --------------------------
	.section	.nv.info._Z12mandelKernelPiffffiiii,"",@"SHT_CUDA_INFO"
	.sectionflags	@""
	.align	4


	//----- nvinfo : EIATTR_CUDA_API_VERSION
	.align		4
        /*0000*/ 	.byte	0x04, 0x37
        /*0002*/ 	.short	(.L_7 - .L_6)
.L_6:
        /*0004*/ 	.word	0x00000082


	//----- nvinfo : EIATTR_KPARAM_INFO
	.align		4
.L_7:
        /*0008*/ 	.byte	0x04, 0x17
        /*000a*/ 	.short	(.L_9 - .L_8)
.L_8:
        /*000c*/ 	.word	0x00000000
        /*0010*/ 	.short	0x0008
        /*0012*/ 	.short	0x0024
        /*0014*/ 	.byte	0x00, 0xf0, 0x11, 0x00


	//----- nvinfo : EIATTR_KPARAM_INFO
	.align		4
.L_9:
        /*0018*/ 	.byte	0x04, 0x17
        /*001a*/ 	.short	(.L_11 - .L_10)
.L_10:
        /*001c*/ 	.word	0x00000000
        /*0020*/ 	.short	0x0007
        /*0022*/ 	.short	0x0020
        /*0024*/ 	.byte	0x00, 0xf0, 0x11, 0x00


	//----- nvinfo : EIATTR_KPARAM_INFO
	.align		4
.L_11:
        /*0028*/ 	.byte	0x04, 0x17
        /*002a*/ 	.short	(.L_13 - .L_12)
.L_12:
        /*002c*/ 	.word	0x00000000
        /*0030*/ 	.short	0x0006
        /*0032*/ 	.short	0x001c
        /*0034*/ 	.byte	0x00, 0xf0, 0x11, 0x00


	//----- nvinfo : EIATTR_KPARAM_INFO
	.align		4
.L_13:
        /*0038*/ 	.byte	0x04, 0x17
        /*003a*/ 	.short	(.L_15 - .L_14)
.L_14:
        /*003c*/ 	.word	0x00000000
        /*0040*/ 	.short	0x0005
        /*0042*/ 	.short	0x0018
        /*0044*/ 	.byte	0x00, 0xf0, 0x11, 0x00


	//----- nvinfo : EIATTR_KPARAM_INFO
	.align		4
.L_15:
        /*0048*/ 	.byte	0x04, 0x17
        /*004a*/ 	.short	(.L_17 - .L_16)
.L_16:
        /*004c*/ 	.word	0x00000000
        /*0050*/ 	.short	0x0004
        /*0052*/ 	.short	0x0014
        /*0054*/ 	.byte	0x00, 0xf0, 0x11, 0x00


	//----- nvinfo : EIATTR_KPARAM_INFO
	.align		4
.L_17:
        /*0058*/ 	.byte	0x04, 0x17
        /*005a*/ 	.short	(.L_19 - .L_18)
.L_18:
        /*005c*/ 	.word	0x00000000
        /*0060*/ 	.short	0x0003
        /*0062*/ 	.short	0x0010
        /*0064*/ 	.byte	0x00, 0xf0, 0x11, 0x00


	//----- nvinfo : EIATTR_KPARAM_INFO
	.align		4
.L_19:
        /*0068*/ 	.byte	0x04, 0x17
        /*006a*/ 	.short	(.L_21 - .L_20)
.L_20:
        /*006c*/ 	.word	0x00000000
        /*0070*/ 	.short	0x0002
        /*0072*/ 	.short	0x000c
        /*0074*/ 	.byte	0x00, 0xf0, 0x11, 0x00


	//----- nvinfo : EIATTR_KPARAM_INFO
	.align		4
.L_21:
        /*0078*/ 	.byte	0x04, 0x17
        /*007a*/ 	.short	(.L_23 - .L_22)
.L_22:
        /*007c*/ 	.word	0x00000000
        /*0080*/ 	.short	0x0001
        /*0082*/ 	.short	0x0008
        /*0084*/ 	.byte	0x00, 0xf0, 0x11, 0x00


	//----- nvinfo : EIATTR_KPARAM_INFO
	.align		4
.L_23:
        /*0088*/ 	.byte	0x04, 0x17
        /*008a*/ 	.short	(.L_25 - .L_24)
.L_24:
        /*008c*/ 	.word	0x00000000
        /*0090*/ 	.short	0x0000
        /*0092*/ 	.short	0x0000
        /*0094*/ 	.byte	0x00, 0xf5, 0x21, 0x00


	//----- nvinfo : EIATTR_SPARSE_MMA_MASK
	.align		4
.L_25:
        /*0098*/ 	.byte	0x03, 0x50
        /*009a*/ 	.short	0x0000


	//----- nvinfo : EIATTR_MAXREG_COUNT
	.align		4
        /*009c*/ 	.byte	0x03, 0x1b
        /*009e*/ 	.short	0x00ff


	//----- nvinfo : EIATTR_MERCURY_ISA_VERSION
	.align		4
        /*00a0*/ 	.byte	0x03, 0x5f
        /*00a2*/ 	.short	0x0101


	//----- nvinfo : EIATTR_VRC_CTA_INIT_COUNT
	.align		4
        /*00a4*/ 	.byte	0x02, 0x4a
	.zero		1
	.zero		1


	//----- nvinfo : EIATTR_EXIT_INSTR_OFFSETS
	.align		4
        /*00a8*/ 	.byte	0x04, 0x1c
        /*00aa*/ 	.short	(.L_27 - .L_26)


	//   ....[0]....
.L_26:
        /*00ac*/ 	.word	0x000000d0


	//   ....[1]....
        /*00b0*/ 	.word	0x00000320


	//----- nvinfo : EIATTR_CRS_STACK_SIZE
	.align		4
.L_27:
        /*00b4*/ 	.byte	0x04, 0x1e
        /*00b6*/ 	.short	(.L_29 - .L_28)
.L_28:
        /*00b8*/ 	.word	0x00000000


	//----- nvinfo : EIATTR_CBANK_PARAM_SIZE
	.align		4
.L_29:
        /*00bc*/ 	.byte	0x03, 0x19
        /*00be*/ 	.short	0x0028


	//----- nvinfo : EIATTR_PARAM_CBANK
	.align		4
        /*00c0*/ 	.byte	0x04, 0x0a
        /*00c2*/ 	.short	(.L_31 - .L_30)
	.align		4
.L_30:
        /*00c4*/ 	.word	index@(.nv.constant0._Z12mandelKernelPiffffiiii)
        /*00c8*/ 	.short	0x0380
        /*00ca*/ 	.short	0x0028


	//----- nvinfo : EIATTR_SW_WAR
	.align		4
.L_31:
        /*00cc*/ 	.byte	0x04, 0x36
        /*00ce*/ 	.short	(.L_33 - .L_32)
.L_32:
        /*00d0*/ 	.word	0x00000008
.L_33:


//--------------------- .nv.callgraph             --------------------------
	.section	.nv.callgraph,"",@"SHT_CUDA_CALLGRAPH"
	.align	4
	.sectionentsize	8
	.align		4
        /*0000*/ 	.word	0x00000000
	.align		4
        /*0004*/ 	.word	0xffffffff
	.align		4
        /*0008*/ 	.word	0x00000000
	.align		4
        /*000c*/ 	.word	0xfffffffe
	.align		4
        /*0010*/ 	.word	0x00000000
	.align		4
        /*0014*/ 	.word	0xfffffffd
	.align		4
        /*0018*/ 	.word	0x00000000
	.align		4
        /*001c*/ 	.word	0xfffffffc


//--------------------- .text._Z12mandelKernelPiffffiiii --------------------------
	.section	.text._Z12mandelKernelPiffffiiii,"ax",@progbits
	.align	128
        .global         _Z12mandelKernelPiffffiiii
        .type           _Z12mandelKernelPiffffiiii,@function
        .size           _Z12mandelKernelPiffffiiii,(.L_x_4 - _Z12mandelKernelPiffffiiii)
        .other          _Z12mandelKernelPiffffiiii,@"STO_CUDA_ENTRY STV_DEFAULT"
_Z12mandelKernelPiffffiiii:
.text._Z12mandelKernelPiffffiiii:
[----:B------:R-:W-:Y:S01]  /*0000*/  LDC R1, c[0x0][0x37c] ;  /* 0x0000df00ff017b82 */ /* 0x000fe20000000800 */
[----:B------:R-:W0:Y:S07]  /*0010*/  S2R R0, SR_TID.Y ;  /* 0x0000000000007919 */ /* 0x000e2e0000002200 */
[----:B------:R-:W0:Y:S01]  /*0020*/  S2UR UR4, SR_CTAID.Y ;  /* 0x00000000000479c3 */ /* 0x000e220000002600 */
[----:B------:R-:W1:Y:S01]  /*0030*/  LDCU UR6, c[0x0][0x3a0] ;  /* 0x00007400ff0677ac */ /* 0x000e620008000800 */
[----:B------:R-:W2:Y:S01]  /*0040*/  S2R R5, SR_TID.X ;  /* 0x0000000000057919 */ /* 0x000ea20000002100 */
[----:B------:R-:W3:Y:S05]  /*0050*/  LDCU UR7, c[0x0][0x39c] ;  /* 0x00007380ff0777ac */ /* 0x000eea0008000800 */
[----:B------:R-:W0:Y:S08]  /*0060*/  LDC R3, c[0x0][0x364] ;  /* 0x0000d900ff037b82 */ /* 0x000e300000000800 */
[----:B------:R-:W2:Y:S08]  /*0070*/  S2UR UR5, SR_CTAID.X ;  /* 0x00000000000579c3 */ /* 0x000eb00000002500 */
[----:B------:R-:W2:Y:S01]  /*0080*/  LDC R2, c[0x0][0x360] ;  /* 0x0000d800ff027b82 */ /* 0x000ea20000000800 */
[----:B0-----:R-:W-:-:S05]  /*0090*/  IMAD R0, R3, UR4, R0 ;  /* 0x0000000403007c24 */ /* 0x001fca000f8e0200 */
[----:B-1----:R-:W-:Y:S01]  /*00a0*/  ISETP.GE.AND P0, PT, R0, UR6, PT ;  /* 0x0000000600007c0c */ /* 0x002fe2000bf06270 */
[----:B--2---:R-:W-:-:S05]  /*00b0*/  IMAD R5, R2, UR5, R5 ;  /* 0x0000000502057c24 */ /* 0x004fca000f8e0205 */
[----:B---3--:R-:W-:-:S13]  /*00c0*/  ISETP.GE.OR P0, PT, R5, UR7, P0 ;  /* 0x0000000705007c0c */ /* 0x008fda0008706670 */
[----:B------:R-:W-:Y:S05]  /*00d0*/  @P0 EXIT ;  /* 0x000000000000094d */ /* 0x000fea0003800000 */
[----:B------:R-:W0:Y:S01]  /*00e0*/  LDCU UR8, c[0x0][0x398] ;  /* 0x00007300ff0877ac */ /* 0x000e220008000800 */
[----:B------:R-:W1:Y:S01]  /*00f0*/  LDC.64 R6, c[0x0][0x388] ;  /* 0x0000e200ff067b82 */ /* 0x000e620000000a00 */
[----:B------:R-:W-:Y:S01]  /*0100*/  I2FP.F32.U32 R2, R0 ;  /* 0x0000000000027245 */ /* 0x000fe20000201000 */
[----:B------:R-:W1:Y:S01]  /*0110*/  LDCU.64 UR6, c[0x0][0x390] ;  /* 0x00007200ff0677ac */ /* 0x000e620008000a00 */
[----:B------:R-:W-:Y:S01]  /*0120*/  I2FP.F32.S32 R3, R5 ;  /* 0x0000000500037245 */ /* 0x000fe20000201400 */
[----:B------:R-:W2:Y:S01]  /*0130*/  LDCU.64 UR4, c[0x0][0x358] ;  /* 0x00006b00ff0477ac */ /* 0x000ea20008000a00 */
[----:B0-----:R-:W-:Y:S01]  /*0140*/  UISETP.GE.AND UP0, UPT, UR8, 0x1, UPT ;  /* 0x000000010800788c */ /* 0x001fe2000bf06270 */
[----:B-1----:R-:W-:Y:S01]  /*0150*/  FFMA R2, R2, UR7, R7 ;  /* 0x0000000702027c23 */ /* 0x002fe20008000007 */
[----:B------:R-:W-:Y:S02]  /*0160*/  HFMA2 R7, -RZ, RZ, 0, 0 ;  /* 0x00000000ff077431 */ /* 0x000fe400000001ff */
[----:B------:R-:W-:-:S05]  /*0170*/  FFMA R3, R3, UR6, R6 ;  /* 0x0000000603037c23 */ /* 0x000fca0008000006 */
[----:B--2---:R-:W-:Y:S05]  /*0180*/  BRA.U !UP0, `(.L_x_0) ;  /* 0x0000000108507547 */ /* 0x004fea000b800000 */
[----:B------:R-:W-:Y:S01]  /*0190*/  BSSY.RECONVERGENT B0, `(.L_x_0) ;  /* 0x0000013000007945 */ /* 0x000fe20003800200 */
[----:B------:R-:W-:Y:S01]  /*01a0*/  MOV R7, RZ ;  /* 0x000000ff00077202 */ /* 0x000fe20000000f00 */
[----:B------:R-:W0:Y:S01]  /*01b0*/  LDCU UR7, c[0x0][0x398] ;  /* 0x00007300ff0777ac */ /* 0x000e220008000800 */
[----:B------:R-:W-:Y:S02]  /*01c0*/  MOV R9, R2 ;  /* 0x0000000200097202 */ /* 0x000fe40000000f00 */
[----:B------:R-:W-:Y:S01]  /*01d0*/  MOV R4, R3 ;  /* 0x0000000300047202 */ /* 0x000fe20000000f00 */
[----:B------:R-:W1:Y:S06]  /*01e0*/  LDCU UR8, c[0x0][0x398] ;  /* 0x00007300ff0877ac */ /* 0x000e6c0008000800 */
.L_x_2:
[----:B------:R-:W-:Y:S01]  /*01f0*/  FMUL R6, R4, R4 ;  /* 0x0000000404067220 */ /* 0x000fe20000400000 */
[----:B------:R-:W-:-:S04]  /*0200*/  FMUL R13, R9, R9 ;  /* 0x00000009090d7220 */ /* 0x000fc80000400000 */
[----:B------:R-:W-:-:S05]  /*0210*/  FADD R8, R6, R13 ;  /* 0x0000000d06087221 */ /* 0x000fca0000000000 */
[----:B------:R-:W-:-:S13]  /*0220*/  FSETP.GT.AND P0, PT, R8, 4, PT ;  /* 0x408000000800780b */ /* 0x000fda0003f04000 */
[----:B------:R-:W-:Y:S05]  /*0230*/  @P0 BRA `(.L_x_1) ;  /* 0x0000000000200947 */ /* 0x000fea0003800000 */
[----:B------:R-:W-:Y:S01]  /*0240*/  IADD3 R7, PT, PT, R7, 0x1, RZ ;  /* 0x0000000107077810 */ /* 0x000fe20007ffe0ff */
[----:B------:R-:W-:Y:S01]  /*0250*/  FADD R11, R4, R4 ;  /* 0x00000004040b7221 */ /* 0x000fe20000000000 */
[----:B------:R-:W-:Y:S02]  /*0260*/  FADD R4, R6, -R13 ;  /* 0x8000000d06047221 */ /* 0x000fe40000000000 */
[----:B-1----:R-:W-:Y:S01]  /*0270*/  ISETP.NE.AND P0, PT, R7, UR8, PT ;  /* 0x0000000807007c0c */ /* 0x002fe2000bf05270 */
[----:B------:R-:W-:Y:S01]  /*0280*/  FFMA R9, R11, R9, R2 ;  /* 0x000000090b097223 */ /* 0x000fe20000000002 */
[----:B------:R-:W-:-:S11]  /*0290*/  FADD R4, R3, R4 ;  /* 0x0000000403047221 */ /* 0x000fd60000000000 */
[----:B------:R-:W-:Y:S05]  /*02a0*/  @P0 BRA `(.L_x_2) ;  /* 0xfffffffc00d00947 */ /* 0x000fea000383ffff */
[----:B0-----:R-:W-:-:S07]  /*02b0*/  MOV R7, UR7 ;  /* 0x0000000700077c02 */ /* 0x001fce0008000f00 */
.L_x_1:
[----:B01----:R-:W-:Y:S05]  /*02c0*/  BSYNC.RECONVERGENT B0 ;  /* 0x0000000000007941 */ /* 0x003fea0003800200 */
.L_x_0:
[----:B------:R-:W0:Y:S01]  /*02d0*/  LDC.64 R2, c[0x0][0x380] ;  /* 0x0000e000ff027b82 */ /* 0x000e220000000a00 */
[----:B------:R-:W1:Y:S02]  /*02e0*/  LDCU UR6, c[0x0][0x3a4] ;  /* 0x00007480ff0677ac */ /* 0x000e640008000800 */
[----:B-1----:R-:W-:-:S04]  /*02f0*/  IMAD R5, R0, UR6, R5 ;  /* 0x0000000600057c24 */ /* 0x002fc8000f8e0205 */
[----:B0-----:R-:W-:-:S05]  /*0300*/  IMAD.WIDE R2, R5, 0x4, R2 ;  /* 0x0000000405027825 */ /* 0x001fca00078e0202 */
[----:B------:R-:W-:Y:S01]  /*0310*/  STG.E desc[UR4][R2.64], R7 ;  /* 0x0000000702007986 */ /* 0x000fe2000c101904 */
[----:B------:R-:W-:Y:S05]  /*0320*/  EXIT ;  /* 0x000000000000794d */ /* 0x000fea0003800000 */
.L_x_3:
[----:B------:R-:W-:-:S00]  /*0330*/  BRA `(.L_x_3) ;  /* 0xfffffffc00fc7947 */ /* 0x000fc0000383ffff */
[----:B------:R-:W-:-:S00]  /*0340*/  NOP ;  /* 0x0000000000007918 */ /* 0x000fc00000000000 */
        /* <DEDUP_REMOVED lines=11> */
.L_x_4:


//--------------------- .nv.shared.reserved.0     --------------------------
	.section	.nv.shared.reserved.0,"aw",@nobits
	.weak		__nv_reservedSMEM_offset_0_alias
	.size		__nv_reservedSMEM_offset_0_alias, 0, 64
	.other		__nv_reservedSMEM_offset_0_alias,@"STO_CUDA_RESERVED_SHARED STV_DEFAULT"
__nv_reservedSMEM_offset_0_alias:
	.zero		0
	.zero		64


//--------------------- .nv.constant0._Z12mandelKernelPiffffiiii --------------------------
	.section	.nv.constant0._Z12mandelKernelPiffffiiii,"a",@progbits
	.sectionflags	@""
	.align	4
.nv.constant0._Z12mandelKernelPiffffiiii:
	.zero		936


//--------------------- SYMBOLS --------------------------

	.type		.nv.reservedSmem.offset0,@object
	.size		.nv.reservedSmem.offset0,0x4
